//
// Generated by NVIDIA NVVM Compiler
//
// Compiler Build ID: CL-36424714
// Cuda compilation tools, release 13.0, V13.0.88
// Based on NVVM 20.0.0
//

.version 9.0
.target sm_100
.address_size 64

	// .globl	_Z14distanceKernelPffi

.visible .entry _Z14distanceKernelPffi(
	.param .u64 .ptr .align 1 _Z14distanceKernelPffi_param_0,
	.param .f32 _Z14distanceKernelPffi_param_1,
	.param .u32 _Z14distanceKernelPffi_param_2
)
{
	.reg .b32 	%r<7>;
	.reg .b32 	%f<8>;
	.reg .b64 	%rd<5>;

	ld.param.u64 	%rd1, [_Z14distanceKernelPffi_param_0];
	ld.param.f32 	%f1, [_Z14distanceKernelPffi_param_1];
	ld.param.u32 	%r1, [_Z14distanceKernelPffi_param_2];
	cvta.to.global.u64 	%rd2, %rd1;
	mov.u32 	%r2, %ctaid.x;
	mov.u32 	%r3, %ntid.x;
	mov.u32 	%r4, %tid.x;
	mad.lo.s32 	%r5, %r2, %r3, %r4;
	cvt.rn.f32.s32 	%f2, %r5;
	add.s32 	%r6, %r1, -1;
	cvt.rn.f32.s32 	%f3, %r6;
	div.rn.f32 	%f4, %f2, %f3;
	sub.f32 	%f5, %f1, %f4;
	mul.f32 	%f6, %f5, %f5;
	sqrt.rn.f32 	%f7, %f6;
	mul.wide.s32 	%rd3, %r5, 4;
	add.s64 	%rd4, %rd2, %rd3;
	st.global.f32 	[%rd4], %f7;
	ret;

}


// ===== COMPILED SASS (sm_100) =====

	.target	sm_100

	.elftype	@"ET_EXEC"


//--------------------- .note.nv.tkinfo           --------------------------
	.section	.note.nv.tkinfo,"",@"SHT_NOTE"
	.sectionflags	@"SHF_NOTE_NV_TKINFO"
	.tkinfo
        /*0018*/ 	.word	0x00000002
        /*0030*/ 	.string	""
        /*0030*/ 	.string	"ptxas"
        /*0030*/ 	.string	"Cuda compilation tools, release 13.0, V13.0.88"
        /*0030*/ 	.string	"Build cuda_13.0.r13.0/compiler.36424714_0"
        /*0030*/ 	.string	"-arch sm_100 -m 64 "



//--------------------- .note.nv.cuinfo           --------------------------
	.section	.note.nv.cuinfo,"",@"SHT_NOTE"
	.sectionflags	@"SHF_NOTE_NV_CUINFO"
        /*0018*/ 	.short	0x0002
        /*001a*/ 	.short	0x0064
        /*001c*/ 	.short	0x0082
	.zero		2


//--------------------- .nv.info                  --------------------------
	.section	.nv.info,"",@"SHT_CUDA_INFO"
	.align	4


	//----- nvinfo : EIATTR_REGCOUNT
	.align		4
        /*0000*/ 	.byte	0x04, 0x2f
        /*0002*/ 	.short	(.L_1 - .L_0)
	.align		4
.L_0:
        /*0004*/ 	.word	index@(_Z14distanceKernelPffi)
        /*0008*/ 	.word	0x00000010


	//----- nvinfo : EIATTR_FRAME_SIZE
	.align		4
.L_1:
        /*000c*/ 	.byte	0x04, 0x11
        /*000e*/ 	.short	(.L_3 - .L_2)
	.align		4
.L_2:
        /*0010*/ 	.word	index@($__internal_1_$__cuda_sm3x_div_rn_noftz_f32_slowpath)
        /*0014*/ 	.word	0x00000000


	//----- nvinfo : EIATTR_FRAME_SIZE
	.align		4
.L_3:
        /*0018*/ 	.byte	0x04, 0x11
        /*001a*/ 	.short	(.L_5 - .L_4)
	.align		4
.L_4:
        /*001c*/ 	.word	index@($__internal_0_$__cuda_sm20_sqrt_rn_f32_slowpath)
        /*0020*/ 	.word	0x00000000


	//----- nvinfo : EIATTR_FRAME_SIZE
	.align		4
.L_5:
        /*0024*/ 	.byte	0x04, 0x11
        /*0026*/ 	.short	(.L_7 - .L_6)
	.align		4
.L_6:
        /*0028*/ 	.word	index@(_Z14distanceKernelPffi)
        /*002c*/ 	.word	0x00000000


	//----- nvinfo : EIATTR_MIN_STACK_SIZE
	.align		4
.L_7:
        /*0030*/ 	.byte	0x04, 0x12
        /*0032*/ 	.short	(.L_9 - .L_8)
	.align		4
.L_8:
        /*0034*/ 	.word	index@(_Z14distanceKernelPffi)
        /*0038*/ 	.word	0x00000000
.L_9:


//--------------------- .nv.compat                --------------------------
	.section	.nv.compat,"",@"SHT_CUDA_COMPAT_INFO"
	.align	4
        /*0000*/ 	.byte	0x02, 0x09, 0x00, 0x00, 0x02, 0x02, 0x01, 0x00, 0x02, 0x05, 0x05, 0x00, 0x03, 0x07, 0x01, 0x01
        /*0010*/ 	.byte	0x02, 0x03, 0x00, 0x00, 0x02, 0x06, 0x01, 0x00, 0x04, 0x0b, 0x08, 0x00, 0x01, 0x00, 0x00, 0x00
        /*0020*/ 	.byte	0x00, 0x00, 0x00, 0x00


//--------------------- .nv.info._Z14distanceKernelPffi --------------------------
	.section	.nv.info._Z14distanceKernelPffi,"",@"SHT_CUDA_INFO"
	.sectionflags	@""
	.align	4


	//----- nvinfo : EIATTR_CUDA_API_VERSION
	.align		4
        /*0000*/ 	.byte	0x04, 0x37
        /*0002*/ 	.short	(.L_11 - .L_10)
.L_10:
        /*0004*/ 	.word	0x00000082


	//----- nvinfo : EIATTR_KPARAM_INFO
	.align		4
.L_11:
        /*0008*/ 	.byte	0x04, 0x17
        /*000a*/ 	.short	(.L_13 - .L_12)
.L_12:
        /*000c*/ 	.word	0x00000000
        /*0010*/ 	.short	0x0002
        /*0012*/ 	.short	0x000c
        /*0014*/ 	.byte	0x00, 0xf0, 0x11, 0x00


	//----- nvinfo : EIATTR_KPARAM_INFO
	.align		4
.L_13:
        /*0018*/ 	.byte	0x04, 0x17
        /*001a*/ 	.short	(.L_15 - .L_14)
.L_14:
        /*001c*/ 	.word	0x00000000
        /*0020*/ 	.short	0x0001
        /*0022*/ 	.short	0x0008
        /*0024*/ 	.byte	0x00, 0xf0, 0x11, 0x00


	//----- nvinfo : EIATTR_KPARAM_INFO
	.align		4
.L_15:
        /*0028*/ 	.byte	0x04, 0x17
        /*002a*/ 	.short	(.L_17 - .L_16)
.L_16:
        /*002c*/ 	.word	0x00000000
        /*0030*/ 	.short	0x0000
        /*0032*/ 	.short	0x0000
        /*0034*/ 	.byte	0x00, 0xf5, 0x21, 0x00


	//----- nvinfo : EIATTR_SPARSE_MMA_MASK
	.align		4
.L_17:
        /*0038*/ 	.byte	0x03, 0x50
        /*003a*/ 	.short	0x0000


	//----- nvinfo : EIATTR_MAXREG_COUNT
	.align		4
        /*003c*/ 	.byte	0x03, 0x1b
        /*003e*/ 	.short	0x00ff


	//----- nvinfo : EIATTR_MERCURY_ISA_VERSION
	.align		4
        /*0040*/ 	.byte	0x03, 0x5f
        /*0042*/ 	.short	0x0101


	//----- nvinfo : EIATTR_VRC_CTA_INIT_COUNT
	.align		4
        /*0044*/ 	.byte	0x02, 0x4a
	.zero		1
	.zero		1


	//----- nvinfo : EIATTR_EXIT_INSTR_OFFSETS
	.align		4
        /*0048*/ 	.byte	0x04, 0x1c
        /*004a*/ 	.short	(.L_19 - .L_18)


	//   ....[0]....
.L_18:
        /*004c*/ 	.word	0x000002b0


	//----- nvinfo : EIATTR_CRS_STACK_SIZE
	.align		4
.L_19:
        /*0050*/ 	.byte	0x04, 0x1e
        /*0052*/ 	.short	(.L_21 - .L_20)
.L_20:
        /*0054*/ 	.word	0x00000000


	//----- nvinfo : EIATTR_CBANK_PARAM_SIZE
	.align		4
.L_21:
        /*0058*/ 	.byte	0x03, 0x19
        /*005a*/ 	.short	0x0010


	//----- nvinfo : EIATTR_PARAM_CBANK
	.align		4
        /*005c*/ 	.byte	0x04, 0x0a
        /*005e*/ 	.short	(.L_23 - .L_22)
	.align		4
.L_22:
        /*0060*/ 	.word	index@(.nv.constant0._Z14distanceKernelPffi)
        /*0064*/ 	.short	0x0380
        /*0066*/ 	.short	0x0010


	//----- nvinfo : EIATTR_SW_WAR
	.align		4
.L_23:
        /*0068*/ 	.byte	0x04, 0x36
        /*006a*/ 	.short	(.L_25 - .L_24)
.L_24:
        /*006c*/ 	.word	0x00000008
.L_25:


//--------------------- .nv.callgraph             --------------------------
	.section	.nv.callgraph,"",@"SHT_CUDA_CALLGRAPH"
	.align	4
	.sectionentsize	8
	.align		4
        /*0000*/ 	.word	0x00000000
	.align		4
        /*0004*/ 	.word	0xffffffff
	.align		4
        /*0008*/ 	.word	0x00000000
	.align		4
        /*000c*/ 	.word	0xfffffffe
	.align		4
        /*0010*/ 	.word	0x00000000
	.align		4
        /*0014*/ 	.word	0xfffffffd
	.align		4
        /*0018*/ 	.word	0x00000000
	.align		4
        /*001c*/ 	.word	0xfffffffc


//--------------------- .text._Z14distanceKernelPffi --------------------------
	.section	.text._Z14distanceKernelPffi,"ax",@progbits
	.align	128
        .global         _Z14distanceKernelPffi
        .type           _Z14distanceKernelPffi,@function
        .size           _Z14distanceKernelPffi,(.L_x_19 - _Z14distanceKernelPffi)
        .other          _Z14distanceKernelPffi,@"STO_CUDA_ENTRY STV_DEFAULT"
_Z14distanceKernelPffi:
.text._Z14distanceKernelPffi:
[----:B------:R-:W-:Y:S01]  /*0000*/  LDC R1, c[0x0][0x37c] ;  /* 0x0000df00ff017b82 */ /* 0x000fe20000000800 */
[----:B------:R-:W0:Y:S01]  /*0010*/  LDCU UR4, c[0x0][0x38c] ;  /* 0x00007180ff0477ac */ /* 0x000e220008000800 */
[----:B------:R-:W1:Y:S06]  /*0020*/  S2R R5, SR_TID.X ;  /* 0x0000000000057919 */ /* 0x000e6c0000002100 */
[----:B------:R-:W1:Y:S01]  /*0030*/  S2UR UR5, SR_CTAID.X ;  /* 0x00000000000579c3 */ /* 0x000e620000002500 */
[----:B------:R-:W-:Y:S07]  /*0040*/  BSSY.RECONVERGENT B0, `(.L_x_0) ;  /* 0x0000011000007945 */ /* 0x000fee0003800200 */
[----:B------:R-:W1:Y:S01]  /*0050*/  LDC R2, c[0x0][0x360] ;  /* 0x0000d800ff027b82 */ /* 0x000e620000000800 */
[----:B0-----:R-:W-:-:S06]  /*0060*/  UIADD3 UR4, UPT, UPT, UR4, -0x1, URZ ;  /* 0xffffffff04047890 */ /* 0x001fcc000fffe0ff */
[----:B------:R-:W-:-:S04]  /*0070*/  I2FP.F32.S32 R3, UR4 ;  /* 0x0000000400037c45 */ /* 0x000fc80008201400 */
[----:B------:R-:W0:Y:S01]  /*0080*/  MUFU.RCP R4, R3 ;  /* 0x0000000300047308 */ /* 0x000e220000001000 */
[----:B-1----:R-:W-:-:S05]  /*0090*/  IMAD R2, R2, UR5, R5 ;  /* 0x0000000502027c24 */ /* 0x002fca000f8e0205 */
[----:B------:R-:W-:-:S04]  /*00a0*/  I2FP.F32.S32 R0, R2 ;  /* 0x0000000200007245 */ /* 0x000fc80000201400 */
[----:B------:R-:W1:Y:S01]  /*00b0*/  FCHK P0, R0, R3 ;  /* 0x0000000300007302 */ /* 0x000e620000000000 */
[----:B0-----:R-:W-:-:S04]  /*00c0*/  FFMA R5, -R3, R4, 1 ;  /* 0x3f80000003057423 */ /* 0x001fc80000000104 */
[----:B------:R-:W-:-:S04]  /*00d0*/  FFMA R5, R4, R5, R4 ;  /* 0x0000000504057223 */ /* 0x000fc80000000004 */
[----:B------:R-:W-:-:S04]  /*00e0*/  FFMA R4, R0, R5, RZ ;  /* 0x0000000500047223 */ /* 0x000fc800000000ff */
[----:B------:R-:W-:-:S04]  /*00f0*/  FFMA R6, -R3, R4, R0 ;  /* 0x0000000403067223 */ /* 0x000fc80000000100 */
[----:B------:R-:W-:Y:S01]  /*0100*/  FFMA R4, R5, R6, R4 ;  /* 0x0000000605047223 */ /* 0x000fe20000000004 */
[----:B-1----:R-:W-:Y:S06]  /*0110*/  @!P0 BRA `(.L_x_1) ;  /* 0x00000000000c8947 */ /* 0x002fec0003800000 */
[----:B------:R-:W-:-:S07]  /*0120*/  MOV R4, 0x140 ;  /* 0x0000014000047802 */ /* 0x000fce0000000f00 */
[----:B------:R-:W-:Y:S05]  /*0130*/  CALL.REL.NOINC `($__internal_1_$__cuda_sm3x_div_rn_noftz_f32_slowpath) ;  /* 0x0000000000b87944 */ /* 0x000fea0003c00000 */
[----:B------:R-:W-:-:S07]  /*0140*/  IMAD.MOV.U32 R4, RZ, RZ, R0 ;  /* 0x000000ffff047224 */ /* 0x000fce00078e0000 */
.L_x_1:
[----:B------:R-:W-:Y:S05]  /*0150*/  BSYNC.RECONVERGENT B0 ;  /* 0x0000000000007941 */ /* 0x000fea0003800200 */
.L_x_0:
[----:B------:R-:W0:Y:S01]  /*0160*/  LDCU UR4, c[0x0][0x388] ;  /* 0x00007100ff0477ac */ /* 0x000e220008000800 */
[----:B------:R-:W-:Y:S01]  /*0170*/  BSSY.RECONVERGENT B0, `(.L_x_2) ;  /* 0x0000010000007945 */ /* 0x000fe20003800200 */
[----:B0-----:R-:W-:Y:S01]  /*0180*/  FADD R4, -R4, UR4 ;  /* 0x0000000404047e21 */ /* 0x001fe20008000100 */
[----:B------:R-:W0:Y:S03]  /*0190*/  LDCU.64 UR4, c[0x0][0x358] ;  /* 0x00006b00ff0477ac */ /* 0x000e260008000a00 */
[----:B------:R-:W-:-:S04]  /*01a0*/  FMUL R0, R4, R4 ;  /* 0x0000000404007220 */ /* 0x000fc80000400000 */
[----:B------:R-:W-:Y:S01]  /*01b0*/  VIADD R4, R0, 0xf3000000 ;  /* 0xf300000000047836 */ /* 0x000fe20000000000 */
[----:B------:R1:W2:Y:S04]  /*01c0*/  MUFU.RSQ R3, R0 ;  /* 0x0000000000037308 */ /* 0x0002a80000001400 */
[----:B------:R-:W-:-:S13]  /*01d0*/  ISETP.GT.U32.AND P0, PT, R4, 0x727fffff, PT ;  /* 0x727fffff0400780c */ /* 0x000fda0003f04070 */
[----:B012---:R-:W-:Y:S05]  /*01e0*/  @!P0 BRA `(.L_x_3) ;  /* 0x0000000000108947 */ /* 0x007fea0003800000 */
[----:B------:R-:W-:-:S07]  /*01f0*/  MOV R8, 0x210 ;  /* 0x0000021000087802 */ /* 0x000fce0000000f00 */
[----:B------:R-:W-:Y:S05]  /*0200*/  CALL.REL.NOINC `($__internal_0_$__cuda_sm20_sqrt_rn_f32_slowpath) ;  /* 0x00000000002c7944 */ /* 0x000fea0003c00000 */
[----:B------:R-:W-:Y:S01]  /*0210*/  IMAD.MOV.U32 R7, RZ, RZ, R3 ;  /* 0x000000ffff077224 */ /* 0x000fe200078e0003 */
[----:B------:R-:W-:Y:S06]  /*0220*/  BRA `(.L_x_4) ;  /* 0x0000000000107947 */ /* 0x000fec0003800000 */
.L_x_3:
[----:B------:R-:W-:Y:S01]  /*0230*/  FMUL.FTZ R7, R0, R3 ;  /* 0x0000000300077220 */ /* 0x000fe20000410000 */
[----:B------:R-:W-:-:S03]  /*0240*/  FMUL.FTZ R3, R3, 0.5 ;  /* 0x3f00000003037820 */ /* 0x000fc60000410000 */
[----:B------:R-:W-:-:S04]  /*0250*/  FFMA R0, -R7, R7, R0 ;  /* 0x0000000707007223 */ /* 0x000fc80000000100 */
[----:B------:R-:W-:-:S07]  /*0260*/  FFMA R7, R0, R3, R7 ;  /* 0x0000000300077223 */ /* 0x000fce0000000007 */
.L_x_4:
[----:B------:R-:W-:Y:S05]  /*0270*/  BSYNC.RECONVERGENT B0 ;  /* 0x0000000000007941 */ /* 0x000fea0003800200 */
.L_x_2:
[----:B------:R-:W0:Y:S02]  /*0280*/  LDC.64 R4, c[0x0][0x380] ;  /* 0x0000e000ff047b82 */ /* 0x000e240000000a00 */
[----:B0-----:R-:W-:-:S05]  /*0290*/  IMAD.WIDE R2, R2, 0x4, R4 ;  /* 0x0000000402027825 */ /* 0x001fca00078e0204 */
[----:B------:R-:W-:Y:S01]  /*02a0*/  STG.E desc[UR4][R2.64], R7 ;  /* 0x0000000702007986 */ /* 0x000fe2000c101904 */
[----:B------:R-:W-:Y:S05]  /*02b0*/  EXIT ;  /* 0x000000000000794d */ /* 0x000fea0003800000 */
        .weak           $__internal_0_$__cuda_sm20_sqrt_rn_f32_slowpath
        .type           $__internal_0_$__cuda_sm20_sqrt_rn_f32_slowpath,@function
        .size           $__internal_0_$__cuda_sm20_sqrt_rn_f32_slowpath,($__internal_1_$__cuda_sm3x_div_rn_noftz_f32_slowpath - $__internal_0_$__cuda_sm20_sqrt_rn_f32_slowpath)
$__internal_0_$__cuda_sm20_sqrt_rn_f32_slowpath:
[----:B------:R-:W-:-:S13]  /*02c0*/  LOP3.LUT P0, RZ, R0, 0x7fffffff, RZ, 0xc0, !PT ;  /* 0x7fffffff00ff7812 */ /* 0x000fda000780c0ff */
[----:B------:R-:W-:Y:S01]  /*02d0*/  @!P0 IMAD.MOV.U32 R3, RZ, RZ, R0 ;  /* 0x000000ffff038224 */ /* 0x000fe200078e0000 */
[----:B------:R-:W-:Y:S06]  /*02e0*/  @!P0 BRA `(.L_x_5) ;  /* 0x0000000000408947 */ /* 0x000fec0003800000 */
[----:B------:R-:W-:-:S13]  /*02f0*/  FSETP.GEU.FTZ.AND P0, PT, R0, RZ, PT ;  /* 0x000000ff0000720b */ /* 0x000fda0003f1e000 */
[----:B------:R-:W-:Y:S01]  /*0300*/  @!P0 IMAD.MOV.U32 R3, RZ, RZ, 0x7fffffff ;  /* 0x7fffffffff038424 */ /* 0x000fe200078e00ff */
[----:B------:R-:W-:Y:S06]  /*0310*/  @!P0 BRA `(.L_x_5) ;  /* 0x0000000000348947 */ /* 0x000fec0003800000 */
[----:B------:R-:W-:-:S13]  /*0320*/  FSETP.GTU.FTZ.AND P0, PT, |R0|, +INF , PT ;  /* 0x7f8000000000780b */ /* 0x000fda0003f1c200 */
[----:B------:R-:W-:Y:S01]  /*0330*/  @P0 FADD.FTZ R3, R0, 1 ;  /* 0x3f80000000030421 */ /* 0x000fe20000010000 */
[----:B------:R-:W-:Y:S06]  /*0340*/  @P0 BRA `(.L_x_5) ;  /* 0x0000000000280947 */ /* 0x000fec0003800000 */
[----:B------:R-:W-:-:S13]  /*0350*/  FSETP.NEU.FTZ.AND P0, PT, |R0|, +INF , PT ;  /* 0x7f8000000000780b */ /* 0x000fda0003f1d200 */
[----:B------:R-:W-:-:S04]  /*0360*/  @P0 FFMA R4, R0, 1.84467440737095516160e+19, RZ ;  /* 0x5f80000000040823 */ /* 0x000fc800000000ff */
[----:B------:R-:W0:Y:S02]  /*0370*/  @P0 MUFU.RSQ R3, R4 ;  /* 0x0000000400030308 */ /* 0x000e240000001400 */
[----:B0-----:R-:W-:Y:S01]  /*0380*/  @P0 FMUL.FTZ R5, R4, R3 ;  /* 0x0000000304050220 */ /* 0x001fe20000410000 */
[----:B------:R-:W-:Y:S01]  /*0390*/  @P0 FMUL.FTZ R7, R3, 0.5 ;  /* 0x3f00000003070820 */ /* 0x000fe20000410000 */
[----:B------:R-:W-:Y:S02]  /*03a0*/  @!P0 IMAD.MOV.U32 R3, RZ, RZ, R0 ;  /* 0x000000ffff038224 */ /* 0x000fe400078e0000 */
[----:B------:R-:W-:-:S04]  /*03b0*/  @P0 FADD.FTZ R6, -R5, -RZ ;  /* 0x800000ff05060221 */ /* 0x000fc80000010100 */
[----:B------:R-:W-:-:S04]  /*03c0*/  @P0 FFMA R6, R5, R6, R4 ;  /* 0x0000000605060223 */ /* 0x000fc80000000004 */
[----:B------:R-:W-:-:S04]  /*03d0*/  @P0 FFMA R6, R6, R7, R5 ;  /* 0x0000000706060223 */ /* 0x000fc80000000005 */
[----:B------:R-:W-:-:S07]  /*03e0*/  @P0 FMUL.FTZ R3, R6, 2.3283064365386962891e-10 ;  /* 0x2f80000006030820 */ /* 0x000fce0000410000 */
.L_x_5:
[----:B------:R-:W-:Y:S01]  /*03f0*/  MOV R4, R8 ;  /* 0x0000000800047202 */ /* 0x000fe20000000f00 */
[----:B------:R-:W-:-:S04]  /*0400*/  IMAD.MOV.U32 R5, RZ, RZ, 0x0 ;  /* 0x00000000ff057424 */ /* 0x000fc800078e00ff */
[----:B------:R-:W-:Y:S05]  /*0410*/  RET.REL.NODEC R4 `(_Z14distanceKernelPffi) ;  /* 0xfffffff804f87950 */ /* 0x000fea0003c3ffff */
        .weak           $__internal_1_$__cuda_sm3x_div_rn_noftz_f32_slowpath
        .type           $__internal_1_$__cuda_sm3x_div_rn_noftz_f32_slowpath,@function
        .size           $__internal_1_$__cuda_sm3x_div_rn_noftz_f32_slowpath,(.L_x_19 - $__internal_1_$__cuda_sm3x_div_rn_noftz_f32_slowpath)
$__internal_1_$__cuda_sm3x_div_rn_noftz_f32_slowpath:
[--C-:B------:R-:W-:Y:S01]  /*0420*/  SHF.R.U32.HI R6, RZ, 0x17, R3.reuse ;  /* 0x00000017ff067819 */ /* 0x100fe20000011603 */
[----:B------:R-:W-:Y:S01]  /*0430*/  BSSY.RECONVERGENT B1, `(.L_x_6) ;  /* 0x0000064000017945 */ /* 0x000fe20003800200 */
[--C-:B------:R-:W-:Y:S01]  /*0440*/  SHF.R.U32.HI R5, RZ, 0x17, R0.reuse ;  /* 0x00000017ff057819 */ /* 0x100fe20000011600 */
[----:B------:R-:W-:Y:S01]  /*0450*/  IMAD.MOV.U32 R7, RZ, RZ, R0 ;  /* 0x000000ffff077224 */ /* 0x000fe200078e0000 */
[----:B------:R-:W-:Y:S01]  /*0460*/  LOP3.LUT R6, R6, 0xff, RZ, 0xc0, !PT ;  /* 0x000000ff06067812 */ /* 0x000fe200078ec0ff */
[----:B------:R-:W-:Y:S01]  /*0470*/  IMAD.MOV.U32 R8, RZ, RZ, R3 ;  /* 0x000000ffff087224 */ /* 0x000fe200078e0003 */
[----:B------:R-:W-:-:S03]  /*0480*/  LOP3.LUT R5, R5, 0xff, RZ, 0xc0, !PT ;  /* 0x000000ff05057812 */ /* 0x000fc600078ec0ff */
[----:B------:R-:W-:Y:S02]  /*0490*/  VIADD R11, R6, 0xffffffff ;  /* 0xffffffff060b7836 */ /* 0x000fe40000000000 */
[----:B------:R-:W-:-:S03]  /*04a0*/  VIADD R10, R5, 0xffffffff ;  /* 0xffffffff050a7836 */ /* 0x000fc60000000000 */
[----:B------:R-:W-:-:S04]  /*04b0*/  ISETP.GT.U32.AND P0, PT, R11, 0xfd, PT ;  /* 0x000000fd0b00780c */ /* 0x000fc80003f04070 */
[----:B------:R-:W-:-:S13]  /*04c0*/  ISETP.GT.U32.OR P0, PT, R10, 0xfd, P0 ;  /* 0x000000fd0a00780c */ /* 0x000fda0000704470 */
[----:B------:R-:W-:Y:S01]  /*04d0*/  @!P0 MOV R9, RZ ;  /* 0x000000ff00098202 */ /* 0x000fe20000000f00 */
[----:B------:R-:W-:Y:S06]  /*04e0*/  @!P0 BRA `(.L_x_7) ;  /* 0x00000000005c8947 */ /* 0x000fec0003800000 */
[----:B------:R-:W-:Y:S02]  /*04f0*/  FSETP.GTU.FTZ.AND P0, PT, |R0|, +INF , PT ;  /* 0x7f8000000000780b */ /* 0x000fe40003f1c200 */
[----:B------:R-:W-:-:S04]  /*0500*/  FSETP.GTU.FTZ.AND P1, PT, |R3|, +INF , PT ;  /* 0x7f8000000300780b */ /* 0x000fc80003f3c200 */
[----:B------:R-:W-:-:S13]  /*0510*/  PLOP3.LUT P0, PT, P0, P1, PT, 0xf8, 0x8f ;  /* 0x00000000008f781c */ /* 0x000fda0000703f70 */
[----:B------:R-:W-:Y:S05]  /*0520*/  @P0 BRA `(.L_x_8) ;  /* 0x00000004004c0947 */ /* 0x000fea0003800000 */
[----:B------:R-:W-:-:S13]  /*0530*/  LOP3.LUT P0, RZ, R8, 0x7fffffff, R7, 0xc8, !PT ;  /* 0x7fffffff08ff7812 */ /* 0x000fda000780c807 */
[----:B------:R-:W-:Y:S05]  /*0540*/  @!P0 BRA `(.L_x_9) ;  /* 0x00000004003c8947 */ /* 0x000fea0003800000 */
[C---:B------:R-:W-:Y:S02]  /*0550*/  FSETP.NEU.FTZ.AND P2, PT, |R0|.reuse, +INF , PT ;  /* 0x7f8000000000780b */ /* 0x040fe40003f5d200 */
[----:B------:R-:W-:Y:S02]  /*0560*/  FSETP.NEU.FTZ.AND P1, PT, |R3|, +INF , PT ;  /* 0x7f8000000300780b */ /* 0x000fe40003f3d200 */
[----:B------:R-:W-:-:S11]  /*0570*/  FSETP.NEU.FTZ.AND P0, PT, |R0|, +INF , PT ;  /* 0x7f8000000000780b */ /* 0x000fd60003f1d200 */
[----:B------:R-:W-:Y:S05]  /*0580*/  @!P1 BRA !P2, `(.L_x_9) ;  /* 0x00000004002c9947 */ /* 0x000fea0005000000 */
[----:B------:R-:W-:-:S04]  /*0590*/  LOP3.LUT P2, RZ, R7, 0x7fffffff, RZ, 0xc0, !PT ;  /* 0x7fffffff07ff7812 */ /* 0x000fc8000784c0ff */
[----:B------:R-:W-:-:S13]  /*05a0*/  PLOP3.LUT P1, PT, P1, P2, PT, 0x2f, 0xf2 ;  /* 0x0000000000f2781c */ /* 0x000fda0000f24577 */
[----:B------:R-:W-:Y:S05]  /*05b0*/  @P1 BRA `(.L_x_10) ;  /* 0x0000000400181947 */ /* 0x000fea0003800000 */
[----:B------:R-:W-:-:S04]  /*05c0*/  LOP3.LUT P1, RZ, R8, 0x7fffffff, RZ, 0xc0, !PT ;  /* 0x7fffffff08ff7812 */ /* 0x000fc8000782c0ff */
[----:B------:R-:W-:-:S13]  /*05d0*/  PLOP3.LUT P0, PT, P0, P1, PT, 0x2f, 0xf2 ;  /* 0x0000000000f2781c */ /* 0x000fda0000702577 */
[----:B------:R-:W-:Y:S05]  /*05e0*/  @P0 BRA `(.L_x_11) ;  /* 0x0000000400000947 */ /* 0x000fea0003800000 */
[----:B------:R-:W-:Y:S02]  /*05f0*/  ISETP.GE.AND P0, PT, R10, RZ, PT ;  /* 0x000000ff0a00720c */ /* 0x000fe40003f06270 */
[----:B------:R-:W-:-:S11]  /*0600*/  ISETP.GE.AND P1, PT, R11, RZ, PT ;  /* 0x000000ff0b00720c */ /* 0x000fd60003f26270 */
[----:B------:R-:W-:Y:S02]  /*0610*/  @P0 IMAD.MOV.U32 R9, RZ, RZ, RZ ;  /* 0x000000ffff090224 */ /* 0x000fe400078e00ff */
[----:B------:R-:W-:Y:S01]  /*0620*/  @!P0 FFMA R7, R0, 1.84467440737095516160e+19, RZ ;  /* 0x5f80000000078823 */ /* 0x000fe200000000ff */
[----:B------:R-:W-:Y:S02]  /*0630*/  @!P0 IMAD.MOV.U32 R9, RZ, RZ, -0x40 ;  /* 0xffffffc0ff098424 */ /* 0x000fe400078e00ff */
[----:B------:R-:W-:Y:S02]  /*0640*/  @!P1 FFMA R8, R3, 1.84467440737095516160e+19, RZ ;  /* 0x5f80000003089823 */ /* 0x000fe400000000ff */
[----:B------:R-:W-:-:S07]  /*0650*/  @!P1 VIADD R9, R9, 0x40 ;  /* 0x0000004009099836 */ /* 0x000fce0000000000 */
.L_x_7:
[----:B------:R-:W-:Y:S01]  /*0660*/  LEA R3, R6, 0xc0800000, 0x17 ;  /* 0xc080000006037811 */ /* 0x000fe200078eb8ff */
[----:B------:R-:W-:Y:S01]  /*0670*/  BSSY.RECONVERGENT B2, `(.L_x_12) ;  /* 0x0000036000027945 */ /* 0x000fe20003800200 */
[----:B------:R-:W-:-:S03]  /*0680*/  IADD3 R5, PT, PT, R5, -0x7f, RZ ;  /* 0xffffff8105057810 */ /* 0x000fc60007ffe0ff */
[----:B------:R-:W-:Y:S01]  /*0690*/  IMAD.IADD R3, R8, 0x1, -R3 ;  /* 0x0000000108037824 */ /* 0x000fe200078e0a03 */
[C---:B------:R-:W-:Y:S01]  /*06a0*/  IADD3 R6, PT, PT, R5.reuse, 0x7f, -R6 ;  /* 0x0000007f05067810 */ /* 0x040fe20007ffe806 */
[----:B------:R-:W-:Y:S02]  /*06b0*/  IMAD R0, R5, -0x800000, R7 ;  /* 0xff80000005007824 */ /* 0x000fe400078e0207 */
[----:B------:R-:W0:Y:S01]  /*06c0*/  MUFU.RCP R8, R3 ;  /* 0x0000000300087308 */ /* 0x000e220000001000 */
[----:B------:R-:W-:Y:S01]  /*06d0*/  FADD.FTZ R11, -R3, -RZ ;  /* 0x800000ff030b7221 */ /* 0x000fe20000010100 */
[----:B------:R-:W-:-:S03]  /*06e0*/  IMAD.IADD R6, R6, 0x1, R9 ;  /* 0x0000000106067824 */ /* 0x000fc600078e0209 */
[----:B0-----:R-:W-:-:S04]  /*06f0*/  FFMA R13, R8, R11, 1 ;  /* 0x3f800000080d7423 */ /* 0x001fc8000000000b */
[----:B------:R-:W-:-:S04]  /*0700*/  FFMA R10, R8, R13, R8 ;  /* 0x0000000d080a7223 */ /* 0x000fc80000000008 */
[----:B------:R-:W-:-:S04]  /*0710*/  FFMA R7, R0, R10, RZ ;  /* 0x0000000a00077223 */ /* 0x000fc800000000ff */
[----:B------:R-:W-:-:S04]  /*0720*/  FFMA R8, R11, R7, R0 ;  /* 0x000000070b087223 */ /* 0x000fc80000000000 */
[----:B------:R-:W-:-:S04]  /*0730*/  FFMA R7, R10, R8, R7 ;  /* 0x000000080a077223 */ /* 0x000fc80000000007 */
[----:B------:R-:W-:-:S04]  /*0740*/  FFMA R8, R11, R7, R0 ;  /* 0x000000070b087223 */ /* 0x000fc80000000000 */
[----:B------:R-:W-:-:S05]  /*0750*/  FFMA R0, R10, R8, R7 ;  /* 0x000000080a007223 */ /* 0x000fca0000000007 */
[----:B------:R-:W-:-:S04]  /*0760*/  SHF.R.U32.HI R3, RZ, 0x17, R0 ;  /* 0x00000017ff037819 */ /* 0x000fc80000011600 */
[----:B------:R-:W-:-:S05]  /*0770*/  LOP3.LUT R3, R3, 0xff, RZ, 0xc0, !PT ;  /* 0x000000ff03037812 */ /* 0x000fca00078ec0ff */
[----:B------:R-:W-:-:S04]  /*0780*/  IMAD.IADD R9, R3, 0x1, R6 ;  /* 0x0000000103097824 */ /* 0x000fc800078e0206 */
[----:B------:R-:W-:-:S05]  /*0790*/  VIADD R3, R9, 0xffffffff ;  /* 0xffffffff09037836 */ /* 0x000fca0000000000 */
[----:B------:R-:W-:-:S13]  /*07a0*/  ISETP.GE.U32.AND P0, PT, R3, 0xfe, PT ;  /* 0x000000fe0300780c */ /* 0x000fda0003f06070 */
[----:B------:R-:W-:Y:S05]  /*07b0*/  @!P0 BRA `(.L_x_13) ;  /* 0x0000000000808947 */ /* 0x000fea0003800000 */
[----:B------:R-:W-:-:S13]  /*07c0*/  ISETP.GT.AND P0, PT, R9, 0xfe, PT ;  /* 0x000000fe0900780c */ /* 0x000fda0003f04270 */
[----:B------:R-:W-:Y:S05]  /*07d0*/  @P0 BRA `(.L_x_14) ;  /* 0x00000000006c0947 */ /* 0x000fea0003800000 */
[----:B------:R-:W-:-:S13]  /*07e0*/  ISETP.GE.AND P0, PT, R9, 0x1, PT ;  /* 0x000000010900780c */ /* 0x000fda0003f06270 */
[----:B------:R-:W-:Y:S05]  /*07f0*/  @P0 BRA `(.L_x_15) ;  /* 0x0000000000740947 */ /* 0x000fea0003800000 */
[----:B------:R-:W-:Y:S02]  /*0800*/  ISETP.GE.AND P0, PT, R9, -0x18, PT ;  /* 0xffffffe80900780c */ /* 0x000fe40003f06270 */
[----:B------:R-:W-:-:S11]  /*0810*/  LOP3.LUT R0, R0, 0x80000000, RZ, 0xc0, !PT ;  /* 0x8000000000007812 */ /* 0x000fd600078ec0ff */
[----:B------:R-:W-:Y:S05]  /*0820*/  @!P0 BRA `(.L_x_15) ;  /* 0x0000000000688947 */ /* 0x000fea0003800000 */
[CCC-:B------:R-:W-:Y:S01]  /*0830*/  FFMA.RZ R3, R10.reuse, R8.reuse, R7.reuse ;  /* 0x000000080a037223 */ /* 0x1c0fe2000000c007 */
[CCC-:B------:R-:W-:Y:S01]  /*0840*/  FFMA.RM R6, R10.reuse, R8.reuse, R7.reuse ;  /* 0x000000080a067223 */ /* 0x1c0fe20000004007 */
[C---:B------:R-:W-:Y:S02]  /*0850*/  ISETP.NE.AND P2, PT, R9.reuse, RZ, PT ;  /* 0x000000ff0900720c */ /* 0x040fe40003f45270 */
[----:B------:R-:W-:Y:S02]  /*0860*/  ISETP.NE.AND P1, PT, R9, RZ, PT ;  /* 0x000000ff0900720c */ /* 0x000fe40003f25270 */
[----:B------:R-:W-:Y:S01]  /*0870*/  LOP3.LUT R5, R3, 0x7fffff, RZ, 0xc0, !PT ;  /* 0x007fffff03057812 */ /* 0x000fe200078ec0ff */
[----:B------:R-:W-:Y:S01]  /*0880*/  FFMA.RP R3, R10, R8, R7 ;  /* 0x000000080a037223 */ /* 0x000fe20000008007 */
[C---:B------:R-:W-:Y:S01]  /*0890*/  VIADD R8, R9.reuse, 0x20 ;  /* 0x0000002009087836 */ /* 0x040fe20000000000 */
[----:B------:R-:W-:Y:S02]  /*08a0*/  IADD3 R7, PT, PT, -R9, RZ, RZ ;  /* 0x000000ff09077210 */ /* 0x000fe40007ffe1ff */
[----:B------:R-:W-:-:S02]  /*08b0*/  LOP3.LUT R5, R5, 0x800000, RZ, 0xfc, !PT ;  /* 0x0080000005057812 */ /* 0x000fc400078efcff */
[----:B------:R-:W-:Y:S02]  /*08c0*/  FSETP.NEU.FTZ.AND P0, PT, R3, R6, PT ;  /* 0x000000060300720b */ /* 0x000fe40003f1d000 */
[----:B------:R-:W-:Y:S02]  /*08d0*/  SHF.L.U32 R8, R5, R8, RZ ;  /* 0x0000000805087219 */ /* 0x000fe400000006ff */
[----:B------:R-:W-:Y:S02]  /*08e0*/  SEL R6, R7, RZ, P2 ;  /* 0x000000ff07067207 */ /* 0x000fe40001000000 */
[----:B------:R-:W-:Y:S02]  /*08f0*/  ISETP.NE.AND P1, PT, R8, RZ, P1 ;  /* 0x000000ff0800720c */ /* 0x000fe40000f25270 */
[----:B------:R-:W-:Y:S02]  /*0900*/  SHF.R.U32.HI R6, RZ, R6, R5 ;  /* 0x00000006ff067219 */ /* 0x000fe40000011605 */
[----:B------:R-:W-:-:S02]  /*0910*/  PLOP3.LUT P0, PT, P0, P1, PT, 0xf8, 0x8f ;  /* 0x00000000008f781c */ /* 0x000fc40000703f70 */
[----:B------:R-:W-:Y:S02]  /*0920*/  SHF.R.U32.HI R8, RZ, 0x1, R6 ;  /* 0x00000001ff087819 */ /* 0x000fe40000011606 */
[----:B------:R-:W-:-:S04]  /*0930*/  SEL R3, RZ, 0x1, !P0 ;  /* 0x00000001ff037807 */ /* 0x000fc80004000000 */
[----:B------:R-:W-:-:S04]  /*0940*/  LOP3.LUT R3, R3, 0x1, R8, 0xf8, !PT ;  /* 0x0000000103037812 */ /* 0x000fc800078ef808 */
[----:B------:R-:W-:-:S05]  /*0950*/  LOP3.LUT R3, R3, R6, RZ, 0xc0, !PT ;  /* 0x0000000603037212 */ /* 0x000fca00078ec0ff */
[----:B------:R-:W-:-:S05]  /*0960*/  IMAD.IADD R3, R8, 0x1, R3 ;  /* 0x0000000108037824 */ /* 0x000fca00078e0203 */
[----:B------:R-:W-:Y:S01]  /*0970*/  LOP3.LUT R0, R3, R0, RZ, 0xfc, !PT ;  /* 0x0000000003007212 */ /* 0x000fe200078efcff */
[----:B------:R-:W-:Y:S06]  /*0980*/  BRA `(.L_x_15) ;  /* 0x0000000000107947 */ /* 0x000fec0003800000 */
.L_x_14:
[----:B------:R-:W-:-:S04]  /*0990*/  LOP3.LUT R0, R0, 0x80000000, RZ, 0xc0, !PT ;  /* 0x8000000000007812 */ /* 0x000fc800078ec0ff */
[----:B------:R-:W-:Y:S01]  /*09a0*/  LOP3.LUT R0, R0, 0x7f800000, RZ, 0xfc, !PT ;  /* 0x7f80000000007812 */ /* 0x000fe200078efcff */
[----:B------:R-:W-:Y:S06]  /*09b0*/  BRA `(.L_x_15) ;  /* 0x0000000000047947 */ /* 0x000fec0003800000 */
.L_x_13:
[----:B------:R-:W-:-:S07]  /*09c0*/  IMAD R0, R6, 0x800000, R0 ;  /* 0x0080000006007824 */ /* 0x000fce00078e0200 */
.L_x_15:
[----:B------:R-:W-:Y:S05]  /*09d0*/  BSYNC.RECONVERGENT B2 ;  /* 0x0000000000027941 */ /* 0x000fea0003800200 */
.L_x_12:
[----:B------:R-:W-:Y:S05]  /*09e0*/  BRA `(.L_x_16) ;  /* 0x0000000000207947 */ /* 0x000fea0003800000 */
.L_x_11:
[----:B------:R-:W-:-:S04]  /*09f0*/  LOP3.LUT R0, R8, 0x80000000, R7, 0x48, !PT ;  /* 0x8000000008007812 */ /* 0x000fc800078e4807 */
[----:B------:R-:W-:Y:S01]  /*0a00*/  LOP3.LUT R0, R0, 0x7f800000, RZ, 0xfc, !PT ;  /* 0x7f80000000007812 */ /* 0x000fe200078efcff */
[----:B------:R-:W-:Y:S06]  /*0a10*/  BRA `(.L_x_16) ;  /* 0x0000000000147947 */ /* 0x000fec0003800000 */
.L_x_10:
[----:B------:R-:W-:Y:S01]  /*0a20*/  LOP3.LUT R0, R8, 0x80000000, R7, 0x48, !PT ;  /* 0x8000000008007812 */ /* 0x000fe200078e4807 */
[----:B------:R-:W-:Y:S06]  /*0a30*/  BRA `(.L_x_16) ;  /* 0x00000000000c7947 */ /* 0x000fec0003800000 */
.L_x_9:
[----:B------:R-:W0:Y:S01]  /*0a40*/  MUFU.RSQ R0, -QNAN ;  /* 0xffc0000000007908 */ /* 0x000e220000001400 */
[----:B------:R-:W-:Y:S05]  /*0a50*/  BRA `(.L_x_16) ;  /* 0x0000000000047947 */ /* 0x000fea0003800000 */
.L_x_8:
[----:B------:R-:W-:-:S07]  /*0a60*/  FADD.FTZ R0, R0, R3 ;  /* 0x0000000300007221 */ /* 0x000fce0000010000 */
.L_x_16:
[----:B------:R-:W-:Y:S05]  /*0a70*/  BSYNC.RECONVERGENT B1 ;  /* 0x0000000000017941 */ /* 0x000fea0003800200 */
.L_x_6:
[----:B------:R-:W-:-:S04]  /*0a80*/  IMAD.MOV.U32 R5, RZ, RZ, 0x0 ;  /* 0x00000000ff057424 */ /* 0x000fc800078e00ff */
[----:B0-----:R-:W-:Y:S05]  /*0a90*/  RET.REL.NODEC R4 `(_Z14distanceKernelPffi) ;  /* 0xfffffff404587950 */ /* 0x001fea0003c3ffff */
.L_x_17:
[----:B------:R-:W-:-:S00]  /*0aa0*/  BRA `(.L_x_17) ;  /* 0xfffffffc00fc7947 */ /* 0x000fc0000383ffff */
[----:B------:R-:W-:-:S00]  /*0ab0*/  NOP ;  /* 0x0000000000007918 */ /* 0x000fc00000000000 */
        /* <DEDUP_REMOVED lines=12> */
.L_x_19:


//--------------------- .nv.shared.reserved.0     --------------------------
	.section	.nv.shared.reserved.0,"aw",@nobits
	.weak		__nv_reservedSMEM_offset_0_alias
	.size		__nv_reservedSMEM_offset_0_alias, 0, 64
	.other		__nv_reservedSMEM_offset_0_alias,@"STO_CUDA_RESERVED_SHARED STV_DEFAULT"
__nv_reservedSMEM_offset_0_alias:
	.zero		0
	.zero		64


//--------------------- .nv.constant0._Z14distanceKernelPffi --------------------------
	.section	.nv.constant0._Z14distanceKernelPffi,"a",@progbits
	.sectionflags	@""
	.align	4
.nv.constant0._Z14distanceKernelPffi:
	.zero		912


//--------------------- SYMBOLS --------------------------

	.type		.nv.reservedSmem.offset0,@object
	.size		.nv.reservedSmem.offset0,0x4
